//
// Generated by NVIDIA NVVM Compiler
//
// Compiler Build ID: CL-36424714
// Cuda compilation tools, release 13.0, V13.0.88
// Based on NVVM 20.0.0
//

.version 9.0
.target sm_100
.address_size 64

	// .globl	fillArray

.visible .entry fillArray(
	.param .u64 .ptr .align 1 fillArray_param_0,
	.param .u32 fillArray_param_1,
	.param .f64 fillArray_param_2,
	.param .u32 fillArray_param_3
)
{
	.reg .pred 	%p<2>;
	.reg .b32 	%r<8>;
	.reg .b64 	%rd<5>;
	.reg .b64 	%fd<2>;

	ld.param.u64 	%rd1, [fillArray_param_0];
	ld.param.u32 	%r2, [fillArray_param_1];
	ld.param.f64 	%fd1, [fillArray_param_2];
	ld.param.u32 	%r3, [fillArray_param_3];
	mov.u32 	%r4, %ctaid.x;
	mov.u32 	%r5, %ntid.x;
	mov.u32 	%r6, %tid.x;
	mad.lo.s32 	%r7, %r4, %r5, %r6;
	mul.lo.s32 	%r1, %r3, %r7;
	setp.ge.s32 	%p1, %r1, %r2;
	@%p1 bra 	$L__BB0_2;
	cvta.to.global.u64 	%rd2, %rd1;
	mul.wide.s32 	%rd3, %r1, 8;
	add.s64 	%rd4, %rd2, %rd3;
	st.global.f64 	[%rd4], %fd1;
$L__BB0_2:
	ret;

}


// ===== COMPILED SASS (sm_100) =====

	.target	sm_100

	.elftype	@"ET_EXEC"


//--------------------- .note.nv.tkinfo           --------------------------
	.section	.note.nv.tkinfo,"",@"SHT_NOTE"
	.sectionflags	@"SHF_NOTE_NV_TKINFO"
	.tkinfo
        /*0018*/ 	.word	0x00000002
        /*0030*/ 	.string	""
        /*0030*/ 	.string	"ptxas"
        /*0030*/ 	.string	"Cuda compilation tools, release 13.0, V13.0.88"
        /*0030*/ 	.string	"Build cuda_13.0.r13.0/compiler.36424714_0"
        /*0030*/ 	.string	"-arch sm_100 -m 64 "



//--------------------- .note.nv.cuinfo           --------------------------
	.section	.note.nv.cuinfo,"",@"SHT_NOTE"
	.sectionflags	@"SHF_NOTE_NV_CUINFO"
        /*0018*/ 	.short	0x0002
        /*001a*/ 	.short	0x0064
        /*001c*/ 	.short	0x0082
	.zero		2


//--------------------- .nv.info                  --------------------------
	.section	.nv.info,"",@"SHT_CUDA_INFO"
	.align	4


	//----- nvinfo : EIATTR_REGCOUNT
	.align		4
        /*0000*/ 	.byte	0x04, 0x2f
        /*0002*/ 	.short	(.L_1 - .L_0)
	.align		4
.L_0:
        /*0004*/ 	.word	index@(fillArray)
        /*0008*/ 	.word	0x0000000a


	//----- nvinfo : EIATTR_FRAME_SIZE
	.align		4
.L_1:
        /*000c*/ 	.byte	0x04, 0x11
        /*000e*/ 	.short	(.L_3 - .L_2)
	.align		4
.L_2:
        /*0010*/ 	.word	index@(fillArray)
        /*0014*/ 	.word	0x00000000


	//----- nvinfo : EIATTR_MIN_STACK_SIZE
	.align		4
.L_3:
        /*0018*/ 	.byte	0x04, 0x12
        /*001a*/ 	.short	(.L_5 - .L_4)
	.align		4
.L_4:
        /*001c*/ 	.word	index@(fillArray)
        /*0020*/ 	.word	0x00000000
.L_5:


//--------------------- .nv.compat                --------------------------
	.section	.nv.compat,"",@"SHT_CUDA_COMPAT_INFO"
	.align	4
        /*0000*/ 	.byte	0x02, 0x09, 0x00, 0x00, 0x02, 0x02, 0x01, 0x00, 0x02, 0x05, 0x05, 0x00, 0x03, 0x07, 0x01, 0x01
        /*0010*/ 	.byte	0x02, 0x03, 0x00, 0x00, 0x02, 0x06, 0x01, 0x00, 0x04, 0x0b, 0x08, 0x00, 0x09, 0x00, 0x00, 0x00
        /*0020*/ 	.byte	0x00, 0x00, 0x00, 0x00


//--------------------- .nv.info.fillArray        --------------------------
	.section	.nv.info.fillArray,"",@"SHT_CUDA_INFO"
	.sectionflags	@""
	.align	4


	//----- nvinfo : EIATTR_CUDA_API_VERSION
	.align		4
        /*0000*/ 	.byte	0x04, 0x37
        /*0002*/ 	.short	(.L_7 - .L_6)
.L_6:
        /*0004*/ 	.word	0x00000082


	//----- nvinfo : EIATTR_KPARAM_INFO
	.align		4
.L_7:
        /*0008*/ 	.byte	0x04, 0x17
        /*000a*/ 	.short	(.L_9 - .L_8)
.L_8:
        /*000c*/ 	.word	0x00000000
        /*0010*/ 	.short	0x0003
        /*0012*/ 	.short	0x0018
        /*0014*/ 	.byte	0x00, 0xf0, 0x11, 0x00


	//----- nvinfo : EIATTR_KPARAM_INFO
	.align		4
.L_9:
        /*0018*/ 	.byte	0x04, 0x17
        /*001a*/ 	.short	(.L_11 - .L_10)
.L_10:
        /*001c*/ 	.word	0x00000000
        /*0020*/ 	.short	0x0002
        /*0022*/ 	.short	0x0010
        /*0024*/ 	.byte	0x00, 0xf0, 0x21, 0x00


	//----- nvinfo : EIATTR_KPARAM_INFO
	.align		4
.L_11:
        /*0028*/ 	.byte	0x04, 0x17
        /*002a*/ 	.short	(.L_13 - .L_12)
.L_12:
        /*002c*/ 	.word	0x00000000
        /*0030*/ 	.short	0x0001
        /*0032*/ 	.short	0x0008
        /*0034*/ 	.byte	0x00, 0xf0, 0x11, 0x00


	//----- nvinfo : EIATTR_KPARAM_INFO
	.align		4
.L_13:
        /*0038*/ 	.byte	0x04, 0x17
        /*003a*/ 	.short	(.L_15 - .L_14)
.L_14:
        /*003c*/ 	.word	0x00000000
        /*0040*/ 	.short	0x0000
        /*0042*/ 	.short	0x0000
        /*0044*/ 	.byte	0x00, 0xf5, 0x21, 0x00


	//----- nvinfo : EIATTR_SPARSE_MMA_MASK
	.align		4
.L_15:
        /*0048*/ 	.byte	0x03, 0x50
        /*004a*/ 	.short	0x0000


	//----- nvinfo : EIATTR_MAXREG_COUNT
	.align		4
        /*004c*/ 	.byte	0x03, 0x1b
        /*004e*/ 	.short	0x00ff


	//----- nvinfo : EIATTR_MERCURY_ISA_VERSION
	.align		4
        /*0050*/ 	.byte	0x03, 0x5f
        /*0052*/ 	.short	0x0101


	//----- nvinfo : EIATTR_VRC_CTA_INIT_COUNT
	.align		4
        /*0054*/ 	.byte	0x02, 0x4a
	.zero		1
	.zero		1


	//----- nvinfo : EIATTR_EXIT_INSTR_OFFSETS
	.align		4
        /*0058*/ 	.byte	0x04, 0x1c
        /*005a*/ 	.short	(.L_17 - .L_16)


	//   ....[0]....
.L_16:
        /*005c*/ 	.word	0x00000090


	//   ....[1]....
        /*0060*/ 	.word	0x000000f0


	//----- nvinfo : EIATTR_CBANK_PARAM_SIZE
	.align		4
.L_17:
        /*0064*/ 	.byte	0x03, 0x19
        /*0066*/ 	.short	0x001c


	//----- nvinfo : EIATTR_PARAM_CBANK
	.align		4
        /*0068*/ 	.byte	0x04, 0x0a
        /*006a*/ 	.short	(.L_19 - .L_18)
	.align		4
.L_18:
        /*006c*/ 	.word	index@(.nv.constant0.fillArray)
        /*0070*/ 	.short	0x0380
        /*0072*/ 	.short	0x001c


	//----- nvinfo : EIATTR_SW_WAR
	.align		4
.L_19:
        /*0074*/ 	.byte	0x04, 0x36
        /*0076*/ 	.short	(.L_21 - .L_20)
.L_20:
        /*0078*/ 	.word	0x00000008
.L_21:


//--------------------- .nv.callgraph             --------------------------
	.section	.nv.callgraph,"",@"SHT_CUDA_CALLGRAPH"
	.align	4
	.sectionentsize	8
	.align		4
        /*0000*/ 	.word	0x00000000
	.align		4
        /*0004*/ 	.word	0xffffffff
	.align		4
        /*0008*/ 	.word	0x00000000
	.align		4
        /*000c*/ 	.word	0xfffffffe
	.align		4
        /*0010*/ 	.word	0x00000000
	.align		4
        /*0014*/ 	.word	0xfffffffd
	.align		4
        /*0018*/ 	.word	0x00000000
	.align		4
        /*001c*/ 	.word	0xfffffffc


//--------------------- .text.fillArray           --------------------------
	.section	.text.fillArray,"ax",@progbits
	.align	128
        .global         fillArray
        .type           fillArray,@function
        .size           fillArray,(.L_x_1 - fillArray)
        .other          fillArray,@"STO_CUDA_ENTRY STV_DEFAULT"
fillArray:
.text.fillArray:
[----:B------:R-:W-:Y:S01]  /*0000*/  LDC R1, c[0x0][0x37c] ;  /* 0x0000df00ff017b82 */ /* 0x000fe20000000800 */
[----:B------:R-:W0:Y:S07]  /*0010*/  S2R R3, SR_TID.X ;  /* 0x0000000000037919 */ /* 0x000e2e0000002100 */
[----:B------:R-:W0:Y:S01]  /*0020*/  S2UR UR4, SR_CTAID.X ;  /* 0x00000000000479c3 */ /* 0x000e220000002500 */
[----:B------:R-:W1:Y:S01]  /*0030*/  LDCU UR5, c[0x0][0x398] ;  /* 0x00007300ff0577ac */ /* 0x000e620008000800 */
[----:B------:R-:W2:Y:S06]  /*0040*/  LDCU UR6, c[0x0][0x388] ;  /* 0x00007100ff0677ac */ /* 0x000eac0008000800 */
[----:B------:R-:W0:Y:S02]  /*0050*/  LDC R0, c[0x0][0x360] ;  /* 0x0000d800ff007b82 */ /* 0x000e240000000800 */
[----:B0-----:R-:W-:-:S04]  /*0060*/  IMAD R0, R0, UR4, R3 ;  /* 0x0000000400007c24 */ /* 0x001fc8000f8e0203 */
[----:B-1----:R-:W-:-:S05]  /*0070*/  IMAD R7, R0, UR5, RZ ;  /* 0x0000000500077c24 */ /* 0x002fca000f8e02ff */
[----:B--2---:R-:W-:-:S13]  /*0080*/  ISETP.GE.AND P0, PT, R7, UR6, PT ;  /* 0x0000000607007c0c */ /* 0x004fda000bf06270 */
[----:B------:R-:W-:Y:S05]  /*0090*/  @P0 EXIT ;  /* 0x000000000000094d */ /* 0x000fea0003800000 */
[----:B------:R-:W0:Y:S01]  /*00a0*/  LDC.64 R2, c[0x0][0x380] ;  /* 0x0000e000ff027b82 */ /* 0x000e220000000a00 */
[----:B------:R-:W1:Y:S07]  /*00b0*/  LDCU.64 UR4, c[0x0][0x358] ;  /* 0x00006b00ff0477ac */ /* 0x000e6e0008000a00 */
[----:B------:R-:W1:Y:S01]  /*00c0*/  LDC.64 R4, c[0x0][0x390] ;  /* 0x0000e400ff047b82 */ /* 0x000e620000000a00 */
[----:B0-----:R-:W-:-:S05]  /*00d0*/  IMAD.WIDE R2, R7, 0x8, R2 ;  /* 0x0000000807027825 */ /* 0x001fca00078e0202 */
[----:B-1----:R-:W-:Y:S01]  /*00e0*/  STG.E.64 desc[UR4][R2.64], R4 ;  /* 0x0000000402007986 */ /* 0x002fe2000c101b04 */
[----:B------:R-:W-:Y:S05]  /*00f0*/  EXIT ;  /* 0x000000000000794d */ /* 0x000fea0003800000 */
.L_x_0:
[----:B------:R-:W-:-:S00]  /*0100*/  BRA `(.L_x_0) ;  /* 0xfffffffc00fc7947 */ /* 0x000fc0000383ffff */
[----:B------:R-:W-:-:S00]  /*0110*/  NOP ;  /* 0x0000000000007918 */ /* 0x000fc00000000000 */
        /* <DEDUP_REMOVED lines=14> */
.L_x_1:


//--------------------- .nv.shared.reserved.0     --------------------------
	.section	.nv.shared.reserved.0,"aw",@nobits
	.weak		__nv_reservedSMEM_offset_0_alias
	.size		__nv_reservedSMEM_offset_0_alias, 0, 64
	.other		__nv_reservedSMEM_offset_0_alias,@"STO_CUDA_RESERVED_SHARED STV_DEFAULT"
__nv_reservedSMEM_offset_0_alias:
	.zero		0
	.zero		64


//--------------------- .nv.constant0.fillArray   --------------------------
	.section	.nv.constant0.fillArray,"a",@progbits
	.sectionflags	@""
	.align	4
.nv.constant0.fillArray:
	.zero		924


//--------------------- SYMBOLS --------------------------

	.type		.nv.reservedSmem.offset0,@object
	.size		.nv.reservedSmem.offset0,0x4
